	.headerflags	@"EF_CUDA_TEXMODE_UNIFIED EF_CUDA_64BIT_ADDRESS EF_CUDA_ACCELERATORS EF_CUDA_SM90 EF_CUDA_VIRTUAL_SM(EF_CUDA_SM90)"
	.elftype	@"ET_EXEC"


//--------------------- .nv.info                  --------------------------
	.section	.nv.info,"",@"SHT_CUDA_INFO"
	.align	4


	//----- nvinfo : EIATTR_REGCOUNT
	.align		4
        /*0000*/ 	.byte	0x04, 0x2f
        /*0002*/ 	.short	(.L_1 - .L_0)
	.align		4
.L_0:
        /*0004*/ 	.word	index@(triton_poi_fused_convolution_32)
        /*0008*/ 	.word	0x0000000a


	//----- nvinfo : EIATTR_MIN_STACK_SIZE
	.align		4
.L_1:
        /*000c*/ 	.byte	0x04, 0x12
        /*000e*/ 	.short	(.L_3 - .L_2)
	.align		4
.L_2:
        /*0010*/ 	.word	index@(triton_poi_fused_convolution_32)
        /*0014*/ 	.word	0x00000000


	//----- nvinfo : EIATTR_FRAME_SIZE
	.align		4
.L_3:
        /*0018*/ 	.byte	0x04, 0x11
        /*001a*/ 	.short	(.L_5 - .L_4)
	.align		4
.L_4:
        /*001c*/ 	.word	index@(triton_poi_fused_convolution_32)
        /*0020*/ 	.word	0x00000000


	//----- nvinfo : EIATTR_MIN_STACK_SIZE
	.align		4
.L_5:
        /*0024*/ 	.byte	0x04, 0x12
        /*0026*/ 	.short	(.L_7 - .L_6)
	.align		4
.L_6:
        /*0028*/ 	.word	index@(triton_poi_fused_convolution_32)
        /*002c*/ 	.word	0x00000000
.L_7:


//--------------------- .nv.info.triton_poi_fused_convolution_32 --------------------------
	.section	.nv.info.triton_poi_fused_convolution_32,"",@"SHT_CUDA_INFO"
	.sectionflags	@""
	.align	4


	//----- nvinfo : EIATTR_CUDA_API_VERSION
	.align		4
        /*0000*/ 	.byte	0x04, 0x37
        /*0002*/ 	.short	(.L_9 - .L_8)
.L_8:
        /*0004*/ 	.word	0x0000007c


	//----- nvinfo : EIATTR_KPARAM_INFO
	.align		4
.L_9:
        /*0008*/ 	.byte	0x04, 0x17
        /*000a*/ 	.short	(.L_11 - .L_10)
.L_10:
        /*000c*/ 	.word	0x00000000
        /*0010*/ 	.short	0x0002
        /*0012*/ 	.short	0x0010
        /*0014*/ 	.byte	0x00, 0xf0, 0x11, 0x00


	//----- nvinfo : EIATTR_KPARAM_INFO
	.align		4
.L_11:
        /*0018*/ 	.byte	0x04, 0x17
        /*001a*/ 	.short	(.L_13 - .L_12)
.L_12:
        /*001c*/ 	.word	0x00000000
        /*0020*/ 	.short	0x0001
        /*0022*/ 	.short	0x0008
        /*0024*/ 	.byte	0x00, 0xf4, 0x21, 0x00


	//----- nvinfo : EIATTR_KPARAM_INFO
	.align		4
.L_13:
        /*0028*/ 	.byte	0x04, 0x17
        /*002a*/ 	.short	(.L_15 - .L_14)
.L_14:
        /*002c*/ 	.word	0x00000000
        /*0030*/ 	.short	0x0000
        /*0032*/ 	.short	0x0000
        /*0034*/ 	.byte	0x00, 0xf4, 0x21, 0x00


	//----- nvinfo : EIATTR_SPARSE_MMA_MASK
	.align		4
.L_15:
        /*0038*/ 	.byte	0x03, 0x50
        /*003a*/ 	.short	0x0000


	//----- nvinfo : EIATTR_MAXREG_COUNT
	.align		4
        /*003c*/ 	.byte	0x03, 0x1b
        /*003e*/ 	.short	0x00ff


	//----- nvinfo : EIATTR_EXIT_INSTR_OFFSETS
	.align		4
        /*0040*/ 	.byte	0x04, 0x1c
        /*0042*/ 	.short	(.L_17 - .L_16)


	//   ....[0]....
.L_16:
        /*0044*/ 	.word	0x000000e0


	//   ....[1]....
        /*0048*/ 	.word	0x00000100


	//----- nvinfo : EIATTR_REQNTID
	.align		4
.L_17:
        /*004c*/ 	.byte	0x04, 0x10
        /*004e*/ 	.short	(.L_19 - .L_18)
.L_18:
        /*0050*/ 	.word	0x00000020
        /*0054*/ 	.word	0x00000001
        /*0058*/ 	.word	0x00000001


	//----- nvinfo : EIATTR_CBANK_PARAM_SIZE
	.align		4
.L_19:
        /*005c*/ 	.byte	0x03, 0x19
        /*005e*/ 	.short	0x0014


	//----- nvinfo : EIATTR_PARAM_CBANK
	.align		4
        /*0060*/ 	.byte	0x04, 0x0a
        /*0062*/ 	.short	(.L_21 - .L_20)
	.align		4
.L_20:
        /*0064*/ 	.word	index@(.nv.constant0.triton_poi_fused_convolution_32)
        /*0068*/ 	.short	0x0210
        /*006a*/ 	.short	0x0014


	//----- nvinfo : EIATTR_SW_WAR
	.align		4
.L_21:
        /*006c*/ 	.byte	0x04, 0x36
        /*006e*/ 	.short	(.L_23 - .L_22)
.L_22:
        /*0070*/ 	.word	0x00000008
.L_23:


//--------------------- .nv.callgraph             --------------------------
	.section	.nv.callgraph,"",@"SHT_CUDA_CALLGRAPH"
	.align	4
	.sectionentsize	8
	.align		4
        /*0000*/ 	.word	0x00000000
	.align		4
        /*0004*/ 	.word	0xffffffff
	.align		4
        /*0008*/ 	.word	0x00000000
	.align		4
        /*000c*/ 	.word	0xfffffffe
	.align		4
        /*0010*/ 	.word	0x00000000
	.align		4
        /*0014*/ 	.word	0xfffffffd
	.align		4
        /*0018*/ 	.word	0x00000000
	.align		4
        /*001c*/ 	.word	0xfffffffc


//--------------------- .text.triton_poi_fused_convolution_32 --------------------------
	.section	.text.triton_poi_fused_convolution_32,"ax",@progbits
	.align	128
        .global         triton_poi_fused_convolution_32
        .type           triton_poi_fused_convolution_32,@function
        .size           triton_poi_fused_convolution_32,(.L_x_1 - triton_poi_fused_convolution_32)
        .other          triton_poi_fused_convolution_32,@"STO_CUDA_ENTRY STV_DEFAULT"
triton_poi_fused_convolution_32:
.text.triton_poi_fused_convolution_32:
[----:B------:R-:W0:Y:S02]  /*0000*/  LDC R1, c[0x0][0x28] ;  /* 0x00000a00ff017b82 */ /* 0x000e240000000800 */
[----:B------:R-:W1:Y:S01]  /*0010*/  S2R R0, SR_TID.X ;  /* 0x0000000000007919 */ /* 0x000e620000002100 */
[----:B------:R-:W2:Y:S01]  /*0020*/  LDC.64 R2, c[0x0][0x210] ;  /* 0x00008400ff027b82 */ /* 0x000ea20000000a00 */
[----:B------:R-:W-:Y:S01]  /*0030*/  ULDC.64 UR4, c[0x0][0x208] ;  /* 0x0000820000047ab9 */ /* 0x000fe20000000a00 */
[----:B------:R-:W3:Y:S06]  /*0040*/  S2R R7, SR_CTAID.X ;  /* 0x0000000000077919 */ /* 0x000eec0000002500 */
[----:B------:R-:W4:Y:S01]  /*0050*/  LDC.64 R4, c[0x0][0x218] ;  /* 0x00008600ff047b82 */ /* 0x000f220000000a00 */
[----:B-1----:R-:W-:Y:S01]  /*0060*/  LOP3.LUT R0, R0, 0x1f, RZ, 0xc0, !PT ;  /* 0x0000001f00007812 */ /* 0x002fe200078ec0ff */
[----:B----4-:R-:W4:Y:S03]  /*0070*/  LDG.E R5, desc[UR4][R4.64] ;  /* 0x0000000404057981 */ /* 0x010f26000c1e1900 */
[----:B---3--:R-:W-:Y:S01]  /*0080*/  LEA R7, R7, R0, 0x5 ;  /* 0x0000000007077211 */ /* 0x008fe200078e28ff */
[----:B------:R-:W-:-:S03]  /*0090*/  HFMA2.MMA R0, -RZ, RZ, 0, 0 ;  /* 0x00000000ff007435 */ /* 0x000fc600000001ff */
[C---:B------:R-:W-:Y:S01]  /*00a0*/  ISETP.GE.AND P0, PT, R7.reuse, 0x14, PT ;  /* 0x000000140700780c */ /* 0x040fe20003f06270 */
[----:B--2---:R-:W-:-:S12]  /*00b0*/  IMAD.WIDE R2, R7, 0x4, R2 ;  /* 0x0000000407027825 */ /* 0x004fd800078e0202 */
[----:B------:R-:W4:Y:S02]  /*00c0*/  @!P0 LDG.E R0, desc[UR4][R2.64] ;  /* 0x0000000402008981 */ /* 0x000f24000c1e1900 */
[----:B----4-:R-:W-:Y:S01]  /*00d0*/  FADD R7, R5, R0 ;  /* 0x0000000005077221 */ /* 0x010fe20000000000 */
[----:B------:R-:W-:Y:S06]  /*00e0*/  @P0 EXIT ;  /* 0x000000000000094d */ /* 0x000fec0003800000 */
[----:B------:R-:W-:Y:S01]  /*00f0*/  STG.E desc[UR4][R2.64], R7 ;  /* 0x0000000702007986 */ /* 0x000fe2000c101904 */
[----:B------:R-:W-:Y:S05]  /*0100*/  EXIT ;  /* 0x000000000000794d */ /* 0x000fea0003800000 */
.L_x_0:
[----:B------:R-:W-:-:S00]  /*0110*/  BRA `(.L_x_0) ;  /* 0xfffffffc00fc7947 */ /* 0x000fc0000383ffff */
[----:B------:R-:W-:-:S00]  /*0120*/  NOP ;  /* 0x0000000000007918 */ /* 0x000fc00000000000 */
        /* <DEDUP_REMOVED lines=13> */
.L_x_1:


//--------------------- .nv.constant0.triton_poi_fused_convolution_32 --------------------------
	.section	.nv.constant0.triton_poi_fused_convolution_32,"a",@progbits
	.sectionflags	@""
	.align	4
.nv.constant0.triton_poi_fused_convolution_32:
	.zero		548
